	.headerflags	@"EF_CUDA_TEXMODE_UNIFIED EF_CUDA_64BIT_ADDRESS EF_CUDA_ACCELERATORS EF_CUDA_SM90 EF_CUDA_VIRTUAL_SM(EF_CUDA_SM90)"
	.elftype	@"ET_EXEC"


//--------------------- .nv.info                  --------------------------
	.section	.nv.info,"",@"SHT_CUDA_INFO"
	.align	4


	//----- nvinfo : EIATTR_REGCOUNT
	.align		4
        /*0000*/ 	.byte	0x04, 0x2f
        /*0002*/ 	.short	(.L_1 - .L_0)
	.align		4
.L_0:
        /*0004*/ 	.word	index@(triton_poi_fused_convolution_relu_1)
        /*0008*/ 	.word	0x0000000c


	//----- nvinfo : EIATTR_MIN_STACK_SIZE
	.align		4
.L_1:
        /*000c*/ 	.byte	0x04, 0x12
        /*000e*/ 	.short	(.L_3 - .L_2)
	.align		4
.L_2:
        /*0010*/ 	.word	index@(triton_poi_fused_convolution_relu_1)
        /*0014*/ 	.word	0x00000000


	//----- nvinfo : EIATTR_FRAME_SIZE
	.align		4
.L_3:
        /*0018*/ 	.byte	0x04, 0x11
        /*001a*/ 	.short	(.L_5 - .L_4)
	.align		4
.L_4:
        /*001c*/ 	.word	index@(triton_poi_fused_convolution_relu_1)
        /*0020*/ 	.word	0x00000000


	//----- nvinfo : EIATTR_MIN_STACK_SIZE
	.align		4
.L_5:
        /*0024*/ 	.byte	0x04, 0x12
        /*0026*/ 	.short	(.L_7 - .L_6)
	.align		4
.L_6:
        /*0028*/ 	.word	index@(triton_poi_fused_convolution_relu_1)
        /*002c*/ 	.word	0x00000000
.L_7:


//--------------------- .nv.info.triton_poi_fused_convolution_relu_1 --------------------------
	.section	.nv.info.triton_poi_fused_convolution_relu_1,"",@"SHT_CUDA_INFO"
	.sectionflags	@""
	.align	4


	//----- nvinfo : EIATTR_CUDA_API_VERSION
	.align		4
        /*0000*/ 	.byte	0x04, 0x37
        /*0002*/ 	.short	(.L_9 - .L_8)
.L_8:
        /*0004*/ 	.word	0x0000007c


	//----- nvinfo : EIATTR_KPARAM_INFO
	.align		4
.L_9:
        /*0008*/ 	.byte	0x04, 0x17
        /*000a*/ 	.short	(.L_11 - .L_10)
.L_10:
        /*000c*/ 	.word	0x00000000
        /*0010*/ 	.short	0x0002
        /*0012*/ 	.short	0x0010
        /*0014*/ 	.byte	0x00, 0xf0, 0x11, 0x00


	//----- nvinfo : EIATTR_KPARAM_INFO
	.align		4
.L_11:
        /*0018*/ 	.byte	0x04, 0x17
        /*001a*/ 	.short	(.L_13 - .L_12)
.L_12:
        /*001c*/ 	.word	0x00000000
        /*0020*/ 	.short	0x0001
        /*0022*/ 	.short	0x0008
        /*0024*/ 	.byte	0x00, 0xf4, 0x21, 0x00


	//----- nvinfo : EIATTR_KPARAM_INFO
	.align		4
.L_13:
        /*0028*/ 	.byte	0x04, 0x17
        /*002a*/ 	.short	(.L_15 - .L_14)
.L_14:
        /*002c*/ 	.word	0x00000000
        /*0030*/ 	.short	0x0000
        /*0032*/ 	.short	0x0000
        /*0034*/ 	.byte	0x00, 0xf4, 0x21, 0x00


	//----- nvinfo : EIATTR_SPARSE_MMA_MASK
	.align		4
.L_15:
        /*0038*/ 	.byte	0x03, 0x50
        /*003a*/ 	.short	0x0000


	//----- nvinfo : EIATTR_MAXREG_COUNT
	.align		4
        /*003c*/ 	.byte	0x03, 0x1b
        /*003e*/ 	.short	0x00ff


	//----- nvinfo : EIATTR_EXIT_INSTR_OFFSETS
	.align		4
        /*0040*/ 	.byte	0x04, 0x1c
        /*0042*/ 	.short	(.L_17 - .L_16)


	//   ....[0]....
.L_16:
        /*0044*/ 	.word	0x00000150


	//----- nvinfo : EIATTR_REQNTID
	.align		4
.L_17:
        /*0048*/ 	.byte	0x04, 0x10
        /*004a*/ 	.short	(.L_19 - .L_18)
.L_18:
        /*004c*/ 	.word	0x00000080
        /*0050*/ 	.word	0x00000001
        /*0054*/ 	.word	0x00000001


	//----- nvinfo : EIATTR_CBANK_PARAM_SIZE
	.align		4
.L_19:
        /*0058*/ 	.byte	0x03, 0x19
        /*005a*/ 	.short	0x0014


	//----- nvinfo : EIATTR_PARAM_CBANK
	.align		4
        /*005c*/ 	.byte	0x04, 0x0a
        /*005e*/ 	.short	(.L_21 - .L_20)
	.align		4
.L_20:
        /*0060*/ 	.word	index@(.nv.constant0.triton_poi_fused_convolution_relu_1)
        /*0064*/ 	.short	0x0210
        /*0066*/ 	.short	0x0014


	//----- nvinfo : EIATTR_SW_WAR
	.align		4
.L_21:
        /*0068*/ 	.byte	0x04, 0x36
        /*006a*/ 	.short	(.L_23 - .L_22)
.L_22:
        /*006c*/ 	.word	0x00000008
.L_23:


//--------------------- .nv.callgraph             --------------------------
	.section	.nv.callgraph,"",@"SHT_CUDA_CALLGRAPH"
	.align	4
	.sectionentsize	8
	.align		4
        /*0000*/ 	.word	0x00000000
	.align		4
        /*0004*/ 	.word	0xffffffff
	.align		4
        /*0008*/ 	.word	0x00000000
	.align		4
        /*000c*/ 	.word	0xfffffffe
	.align		4
        /*0010*/ 	.word	0x00000000
	.align		4
        /*0014*/ 	.word	0xfffffffd
	.align		4
        /*0018*/ 	.word	0x00000000
	.align		4
        /*001c*/ 	.word	0xfffffffc


//--------------------- .text.triton_poi_fused_convolution_relu_1 --------------------------
	.section	.text.triton_poi_fused_convolution_relu_1,"ax",@progbits
	.align	128
        .global         triton_poi_fused_convolution_relu_1
        .type           triton_poi_fused_convolution_relu_1,@function
        .size           triton_poi_fused_convolution_relu_1,(.L_x_1 - triton_poi_fused_convolution_relu_1)
        .other          triton_poi_fused_convolution_relu_1,@"STO_CUDA_ENTRY STV_DEFAULT"
triton_poi_fused_convolution_relu_1:
.text.triton_poi_fused_convolution_relu_1:
[----:B------:R-:W-:Y:S01]  /*0000*/  LDC R1, c[0x0][0x28] ;  /* 0x00000a00ff017b82 */ /* 0x000fe20000000800 */
[----:B------:R-:W1:Y:S07]  /*0010*/  S2R R0, SR_TID.X ;  /* 0x0000000000007919 */ /* 0x000e6e0000002100 */
[----:B------:R-:W2:Y:S01]  /*0020*/  LDC.64 R4, c[0x0][0x218] ;  /* 0x00008600ff047b82 */ /* 0x000ea20000000a00 */
[----:B------:R-:W-:Y:S01]  /*0030*/  ULDC.64 UR4, c[0x0][0x208] ;  /* 0x0000820000047ab9 */ /* 0x000fe20000000a00 */
[----:B------:R-:W3:Y:S06]  /*0040*/  S2R R7, SR_CTAID.X ;  /* 0x0000000000077919 */ /* 0x000eec0000002500 */
[----:B------:R-:W4:Y:S01]  /*0050*/  LDC.64 R2, c[0x0][0x210] ;  /* 0x00008400ff027b82 */ /* 0x000f220000000a00 */
[----:B-1----:R-:W-:-:S02]  /*0060*/  LOP3.LUT R0, R0, 0x7f, RZ, 0xc0, !PT ;  /* 0x0000007f00007812 */ /* 0x002fc400078ec0ff */
[----:B---3--:R-:W-:-:S03]  /*0070*/  SHF.R.S32.HI R6, RZ, 0x18, R7 ;  /* 0x00000018ff067819 */ /* 0x008fc60000011407 */
[----:B------:R-:W-:Y:S01]  /*0080*/  IMAD R7, R7, 0x80, R0 ;  /* 0x0000008007077824 */ /* 0x000fe200078e0200 */
[----:B------:R-:W-:-:S03]  /*0090*/  SGXT R0, R6, 0x1 ;  /* 0x000000010600781a */ /* 0x000fc60000000200 */
[----:B----4-:R-:W-:Y:S01]  /*00a0*/  IMAD.WIDE R2, R7, 0x4, R2 ;  /* 0x0000000407027825 */ /* 0x010fe200078e0202 */
[----:B------:R-:W-:-:S04]  /*00b0*/  LEA.HI R0, R0, R7, RZ, 0x8 ;  /* 0x0000000700007211 */ /* 0x000fc800078f40ff */
[----:B------:R-:W-:-:S05]  /*00c0*/  LOP3.LUT R0, R0, 0xffffff00, RZ, 0xc0, !PT ;  /* 0xffffff0000007812 */ /* 0x000fca00078ec0ff */
[----:B------:R-:W-:Y:S02]  /*00d0*/  IMAD.IADD R9, R7, 0x1, -R0 ;  /* 0x0000000107097824 */ /* 0x000fe400078e0a00 */
[----:B------:R-:W3:Y:S02]  /*00e0*/  LDG.E R0, desc[UR4][R2.64] ;  /* 0x0000000402007981 */ /* 0x000ee4000c1e1900 */
[----:B--2---:R-:W-:-:S06]  /*00f0*/  IMAD.WIDE R4, R9, 0x4, R4 ;  /* 0x0000000409047825 */ /* 0x004fcc00078e0204 */
[----:B------:R-:W3:Y:S02]  /*0100*/  LDG.E.EL R5, desc[UR4][R4.64] ;  /* 0x0000000404057981 */ /* 0x000ee4000c2e1900 */
[C---:B---3--:R-:W-:Y:S01]  /*0110*/  FADD R6, R0.reuse, R5 ;  /* 0x0000000500067221 */ /* 0x048fe20000000000 */
[----:B------:R-:W-:-:S04]  /*0120*/  FSETP.GEU.AND P0, PT, R0, -R5, PT ;  /* 0x800000050000720b */ /* 0x000fc80003f0e000 */
[----:B------:R-:W-:-:S05]  /*0130*/  FSEL R7, R6, RZ, P0 ;  /* 0x000000ff06077208 */ /* 0x000fca0000000000 */
[----:B------:R-:W-:Y:S01]  /*0140*/  STG.E desc[UR4][R2.64], R7 ;  /* 0x0000000702007986 */ /* 0x000fe2000c101904 */
[----:B------:R-:W-:Y:S05]  /*0150*/  EXIT ;  /* 0x000000000000794d */ /* 0x000fea0003800000 */
.L_x_0:
[----:B------:R-:W-:-:S00]  /*0160*/  BRA `(.L_x_0) ;  /* 0xfffffffc00fc7947 */ /* 0x000fc0000383ffff */
[----:B------:R-:W-:-:S00]  /*0170*/  NOP ;  /* 0x0000000000007918 */ /* 0x000fc00000000000 */
        /* <DEDUP_REMOVED lines=8> */
.L_x_1:


//--------------------- .nv.constant0.triton_poi_fused_convolution_relu_1 --------------------------
	.section	.nv.constant0.triton_poi_fused_convolution_relu_1,"a",@progbits
	.sectionflags	@""
	.align	4
.nv.constant0.triton_poi_fused_convolution_relu_1:
	.zero		548
